//
// Generated by NVIDIA NVVM Compiler
//
// Compiler Build ID: CL-36424714
// Cuda compilation tools, release 13.0, V13.0.88
// Based on NVVM 20.0.0
//

.version 9.0
.target sm_100
.address_size 64

	// .globl	_Z4testPj

.visible .entry _Z4testPj(
	.param .u64 .ptr .align 1 _Z4testPj_param_0
)
{
	.reg .pred 	%p<3>;
	.reg .b32 	%r<38>;
	.reg .b64 	%rd<10>;

	mov.b64 	%rd9, 3200;
	mov.u32 	%r1, %tid.x;
	mov.u32 	%r2, %ctaid.x;
	mov.u32 	%r3, %ntid.x;
	mad.lo.s32 	%r5, %r2, %r3, %r1;
	mul.wide.u32 	%rd6, %r5, 4;
$L__BB0_1:
	setp.gt.u32 	%p1, %r1, 31;
	@%p1 bra 	$L__BB0_3;
	ld.param.u64 	%rd8, [_Z4testPj_param_0];
	cvta.to.global.u64 	%rd5, %rd8;
	add.s64 	%rd7, %rd5, %rd6;
	atom.global.add.u32 	%r6, [%rd7], 1;
	atom.global.add.u32 	%r7, [%rd7], 1;
	atom.global.add.u32 	%r8, [%rd7], 1;
	atom.global.add.u32 	%r9, [%rd7], 1;
	atom.global.add.u32 	%r10, [%rd7], 1;
	atom.global.add.u32 	%r11, [%rd7], 1;
	atom.global.add.u32 	%r12, [%rd7], 1;
	atom.global.add.u32 	%r13, [%rd7], 1;
	atom.global.add.u32 	%r14, [%rd7], 1;
	atom.global.add.u32 	%r15, [%rd7], 1;
	atom.global.add.u32 	%r16, [%rd7], 1;
	atom.global.add.u32 	%r17, [%rd7], 1;
	atom.global.add.u32 	%r18, [%rd7], 1;
	atom.global.add.u32 	%r19, [%rd7], 1;
	atom.global.add.u32 	%r20, [%rd7], 1;
	atom.global.add.u32 	%r21, [%rd7], 1;
	atom.global.add.u32 	%r22, [%rd7], 1;
	atom.global.add.u32 	%r23, [%rd7], 1;
	atom.global.add.u32 	%r24, [%rd7], 1;
	atom.global.add.u32 	%r25, [%rd7], 1;
	atom.global.add.u32 	%r26, [%rd7], 1;
	atom.global.add.u32 	%r27, [%rd7], 1;
	atom.global.add.u32 	%r28, [%rd7], 1;
	atom.global.add.u32 	%r29, [%rd7], 1;
	atom.global.add.u32 	%r30, [%rd7], 1;
	atom.global.add.u32 	%r31, [%rd7], 1;
	atom.global.add.u32 	%r32, [%rd7], 1;
	atom.global.add.u32 	%r33, [%rd7], 1;
	atom.global.add.u32 	%r34, [%rd7], 1;
	atom.global.add.u32 	%r35, [%rd7], 1;
	atom.global.add.u32 	%r36, [%rd7], 1;
	atom.global.add.u32 	%r37, [%rd7], 1;
$L__BB0_3:
	add.s64 	%rd9, %rd9, -32;
	setp.ne.s64 	%p2, %rd9, 0;
	@%p2 bra 	$L__BB0_1;
	ret;

}


// ===== COMPILED SASS (sm_100) =====

	.target	sm_100

	.elftype	@"ET_EXEC"


//--------------------- .note.nv.tkinfo           --------------------------
	.section	.note.nv.tkinfo,"",@"SHT_NOTE"
	.sectionflags	@"SHF_NOTE_NV_TKINFO"
	.tkinfo
        /*0018*/ 	.word	0x00000002
        /*0030*/ 	.string	""
        /*0030*/ 	.string	"ptxas"
        /*0030*/ 	.string	"Cuda compilation tools, release 13.0, V13.0.88"
        /*0030*/ 	.string	"Build cuda_13.0.r13.0/compiler.36424714_0"
        /*0030*/ 	.string	"-arch sm_100 -m 64 "



//--------------------- .note.nv.cuinfo           --------------------------
	.section	.note.nv.cuinfo,"",@"SHT_NOTE"
	.sectionflags	@"SHF_NOTE_NV_CUINFO"
        /*0018*/ 	.short	0x0002
        /*001a*/ 	.short	0x0064
        /*001c*/ 	.short	0x0082
	.zero		2


//--------------------- .nv.info                  --------------------------
	.section	.nv.info,"",@"SHT_CUDA_INFO"
	.align	4


	//----- nvinfo : EIATTR_REGCOUNT
	.align		4
        /*0000*/ 	.byte	0x04, 0x2f
        /*0002*/ 	.short	(.L_1 - .L_0)
	.align		4
.L_0:
        /*0004*/ 	.word	index@(_Z4testPj)
        /*0008*/ 	.word	0x0000000c


	//----- nvinfo : EIATTR_FRAME_SIZE
	.align		4
.L_1:
        /*000c*/ 	.byte	0x04, 0x11
        /*000e*/ 	.short	(.L_3 - .L_2)
	.align		4
.L_2:
        /*0010*/ 	.word	index@(_Z4testPj)
        /*0014*/ 	.word	0x00000000


	//----- nvinfo : EIATTR_MIN_STACK_SIZE
	.align		4
.L_3:
        /*0018*/ 	.byte	0x04, 0x12
        /*001a*/ 	.short	(.L_5 - .L_4)
	.align		4
.L_4:
        /*001c*/ 	.word	index@(_Z4testPj)
        /*0020*/ 	.word	0x00000000
.L_5:


//--------------------- .nv.compat                --------------------------
	.section	.nv.compat,"",@"SHT_CUDA_COMPAT_INFO"
	.align	4
        /*0000*/ 	.byte	0x02, 0x09, 0x00, 0x00, 0x02, 0x02, 0x01, 0x00, 0x02, 0x05, 0x05, 0x00, 0x03, 0x07, 0x01, 0x01
        /*0010*/ 	.byte	0x02, 0x03, 0x00, 0x00, 0x02, 0x06, 0x01, 0x00, 0x04, 0x0b, 0x08, 0x00, 0x09, 0x00, 0x00, 0x00
        /*0020*/ 	.byte	0x00, 0x00, 0x00, 0x00


//--------------------- .nv.info._Z4testPj        --------------------------
	.section	.nv.info._Z4testPj,"",@"SHT_CUDA_INFO"
	.sectionflags	@""
	.align	4


	//----- nvinfo : EIATTR_CUDA_API_VERSION
	.align		4
        /*0000*/ 	.byte	0x04, 0x37
        /*0002*/ 	.short	(.L_7 - .L_6)
.L_6:
        /*0004*/ 	.word	0x00000082


	//----- nvinfo : EIATTR_KPARAM_INFO
	.align		4
.L_7:
        /*0008*/ 	.byte	0x04, 0x17
        /*000a*/ 	.short	(.L_9 - .L_8)
.L_8:
        /*000c*/ 	.word	0x00000000
        /*0010*/ 	.short	0x0000
        /*0012*/ 	.short	0x0000
        /*0014*/ 	.byte	0x00, 0xf5, 0x21, 0x00


	//----- nvinfo : EIATTR_SPARSE_MMA_MASK
	.align		4
.L_9:
        /*0018*/ 	.byte	0x03, 0x50
        /*001a*/ 	.short	0x0000


	//----- nvinfo : EIATTR_MAXREG_COUNT
	.align		4
        /*001c*/ 	.byte	0x03, 0x1b
        /*001e*/ 	.short	0x00ff


	//----- nvinfo : EIATTR_MERCURY_ISA_VERSION
	.align		4
        /*0020*/ 	.byte	0x03, 0x5f
        /*0022*/ 	.short	0x0101


	//----- nvinfo : EIATTR_VRC_CTA_INIT_COUNT
	.align		4
        /*0024*/ 	.byte	0x02, 0x4a
	.zero		1
	.zero		1


	//----- nvinfo : EIATTR_EXIT_INSTR_OFFSETS
	.align		4
        /*0028*/ 	.byte	0x04, 0x1c
        /*002a*/ 	.short	(.L_11 - .L_10)


	//   ....[0]....
.L_10:
        /*002c*/ 	.word	0x00000340


	//----- nvinfo : EIATTR_CRS_STACK_SIZE
	.align		4
.L_11:
        /*0030*/ 	.byte	0x04, 0x1e
        /*0032*/ 	.short	(.L_13 - .L_12)
.L_12:
        /*0034*/ 	.word	0x00000000


	//----- nvinfo : EIATTR_CBANK_PARAM_SIZE
	.align		4
.L_13:
        /*0038*/ 	.byte	0x03, 0x19
        /*003a*/ 	.short	0x0008


	//----- nvinfo : EIATTR_PARAM_CBANK
	.align		4
        /*003c*/ 	.byte	0x04, 0x0a
        /*003e*/ 	.short	(.L_15 - .L_14)
	.align		4
.L_14:
        /*0040*/ 	.word	index@(.nv.constant0._Z4testPj)
        /*0044*/ 	.short	0x0380
        /*0046*/ 	.short	0x0008


	//----- nvinfo : EIATTR_SW_WAR
	.align		4
.L_15:
        /*0048*/ 	.byte	0x04, 0x36
        /*004a*/ 	.short	(.L_17 - .L_16)
.L_16:
        /*004c*/ 	.word	0x00000008
.L_17:


//--------------------- .nv.callgraph             --------------------------
	.section	.nv.callgraph,"",@"SHT_CUDA_CALLGRAPH"
	.align	4
	.sectionentsize	8
	.align		4
        /*0000*/ 	.word	0x00000000
	.align		4
        /*0004*/ 	.word	0xffffffff
	.align		4
        /*0008*/ 	.word	0x00000000
	.align		4
        /*000c*/ 	.word	0xfffffffe
	.align		4
        /*0010*/ 	.word	0x00000000
	.align		4
        /*0014*/ 	.word	0xfffffffd
	.align		4
        /*0018*/ 	.word	0x00000000
	.align		4
        /*001c*/ 	.word	0xfffffffc


//--------------------- .text._Z4testPj           --------------------------
	.section	.text._Z4testPj,"ax",@progbits
	.align	128
        .global         _Z4testPj
        .type           _Z4testPj,@function
        .size           _Z4testPj,(.L_x_4 - _Z4testPj)
        .other          _Z4testPj,@"STO_CUDA_ENTRY STV_DEFAULT"
_Z4testPj:
.text._Z4testPj:
[----:B------:R-:W-:Y:S01]  /*0000*/  LDC R1, c[0x0][0x37c] ;  /* 0x0000df00ff017b82 */ /* 0x000fe20000000800 */
[----:B------:R-:W0:Y:S07]  /*0010*/  S2R R7, SR_TID.X ;  /* 0x0000000000077919 */ /* 0x000e2e0000002100 */
[----:B------:R-:W1:Y:S01]  /*0020*/  S2UR UR4, SR_CTAID.X ;  /* 0x00000000000479c3 */ /* 0x000e620000002500 */
[----:B------:R-:W2:Y:S01]  /*0030*/  LDCU.64 UR6, c[0x0][0x358] ;  /* 0x00006b00ff0677ac */ /* 0x000ea20008000a00 */
[----:B------:R-:W-:-:S06]  /*0040*/  UMOV UR5, 0xc80 ;  /* 0x00000c8000057882 */ /* 0x000fcc0000000000 */
[----:B------:R-:W1:Y:S08]  /*0050*/  LDC R0, c[0x0][0x360] ;  /* 0x0000d800ff007b82 */ /* 0x000e700000000800 */
[----:B------:R-:W3:Y:S01]  /*0060*/  LDC.64 R4, c[0x0][0x380] ;  /* 0x0000e000ff047b82 */ /* 0x000ee20000000a00 */
[----:B0-----:R-:W-:Y:S01]  /*0070*/  ISETP.GT.U32.AND P0, PT, R7, 0x1f, PT ;  /* 0x0000001f0700780c */ /* 0x001fe20003f04070 */
[----:B-1----:R-:W-:Y:S01]  /*0080*/  IMAD R7, R0, UR4, R7 ;  /* 0x0000000400077c24 */ /* 0x002fe2000f8e0207 */
[----:B--2---:R-:W-:-:S11]  /*0090*/  UMOV UR4, URZ ;  /* 0x000000ff00047c82 */ /* 0x004fd60008000000 */
.L_x_2:
[----:B------:R-:W-:Y:S01]  /*00a0*/  UIADD3 UR5, UP0, UPT, UR5, -0x20, URZ ;  /* 0xffffffe005057890 */ /* 0x000fe2000ff1e0ff */
[----:B------:R-:W-:Y:S03]  /*00b0*/  BSSY.RECONVERGENT B0, `(.L_x_0) ;  /* 0x0000027000007945 */ /* 0x000fe60003800200 */
[----:B------:R-:W-:Y:S02]  /*00c0*/  UIADD3.X UR4, UPT, UPT, UR4, -0x1, URZ, UP0, !UPT ;  /* 0xffffffff04047890 */ /* 0x000fe400087fe4ff */
[----:B------:R-:W-:-:S04]  /*00d0*/  UISETP.NE.U32.AND UP0, UPT, UR5, URZ, UPT ;  /* 0x000000ff0500728c */ /* 0x000fc8000bf05070 */
[----:B------:R-:W-:Y:S01]  /*00e0*/  UISETP.NE.AND.EX UP0, UPT, UR4, URZ, UPT, UP0 ;  /* 0x000000ff0400728c */ /* 0x000fe2000bf05300 */
[----:B0-----:R-:W-:Y:S10]  /*00f0*/  @P0 BRA `(.L_x_1) ;  /* 0x0000000000880947 */ /* 0x001ff40003800000 */
[----:B------:R-:W-:Y:S02]  /*0100*/  HFMA2 R9, -RZ, RZ, 0, 5.9604644775390625e-08 ;  /* 0x00000001ff097431 */ /* 0x000fe400000001ff */
[----:B---3--:R-:W-:-:S05]  /*0110*/  IMAD.WIDE.U32 R2, R7, 0x4, R4 ;  /* 0x0000000407027825 */ /* 0x008fca00078e0004 */
[----:B------:R0:W-:Y:S04]  /*0120*/  REDG.E.ADD.STRONG.GPU desc[UR6][R2.64], R9 ;  /* 0x000000090200798e */ /* 0x0001e8000c12e106 */
        /* <DEDUP_REMOVED lines=30> */
[----:B------:R0:W-:Y:S02]  /*0310*/  REDG.E.ADD.STRONG.GPU desc[UR6][R2.64], R9 ;  /* 0x000000090200798e */ /* 0x0001e4000c12e106 */
.L_x_1:
[----:B------:R-:W-:Y:S05]  /*0320*/  BSYNC.RECONVERGENT B0 ;  /* 0x0000000000007941 */ /* 0x000fea0003800200 */
.L_x_0:
[----:B------:R-:W-:Y:S05]  /*0330*/  BRA.U UP0, `(.L_x_2) ;  /* 0xfffffffd00587547 */ /* 0x000fea000b83ffff */
[----:B------:R-:W-:Y:S05]  /*0340*/  EXIT ;  /* 0x000000000000794d */ /* 0x000fea0003800000 */
.L_x_3:
[----:B------:R-:W-:-:S00]  /*0350*/  BRA `(.L_x_3) ;  /* 0xfffffffc00fc7947 */ /* 0x000fc0000383ffff */
[----:B------:R-:W-:-:S00]  /*0360*/  NOP ;  /* 0x0000000000007918 */ /* 0x000fc00000000000 */
        /* <DEDUP_REMOVED lines=9> */
.L_x_4:


//--------------------- .nv.shared.reserved.0     --------------------------
	.section	.nv.shared.reserved.0,"aw",@nobits
	.weak		__nv_reservedSMEM_offset_0_alias
	.size		__nv_reservedSMEM_offset_0_alias, 0, 64
	.other		__nv_reservedSMEM_offset_0_alias,@"STO_CUDA_RESERVED_SHARED STV_DEFAULT"
__nv_reservedSMEM_offset_0_alias:
	.zero		0
	.zero		64


//--------------------- .nv.constant0._Z4testPj   --------------------------
	.section	.nv.constant0._Z4testPj,"a",@progbits
	.sectionflags	@""
	.align	4
.nv.constant0._Z4testPj:
	.zero		904


//--------------------- SYMBOLS --------------------------

	.type		.nv.reservedSmem.offset0,@object
	.size		.nv.reservedSmem.offset0,0x4
